//
// Generated by NVIDIA NVVM Compiler
//
// Compiler Build ID: CL-36424714
// Cuda compilation tools, release 13.0, V13.0.88
// Based on NVVM 20.0.0
//

.version 9.0
.target sm_100
.address_size 64

	// .globl	_Z10conv1d_gpuPfS_S_ii

.visible .entry _Z10conv1d_gpuPfS_S_ii(
	.param .u64 .ptr .align 1 _Z10conv1d_gpuPfS_S_ii_param_0,
	.param .u64 .ptr .align 1 _Z10conv1d_gpuPfS_S_ii_param_1,
	.param .u64 .ptr .align 1 _Z10conv1d_gpuPfS_S_ii_param_2,
	.param .u32 _Z10conv1d_gpuPfS_S_ii_param_3,
	.param .u32 _Z10conv1d_gpuPfS_S_ii_param_4
)
{
	.reg .pred 	%p<56>;
	.reg .b32 	%r<44>;
	.reg .b32 	%f<96>;
	.reg .b64 	%rd<47>;

	ld.param.u64 	%rd7, [_Z10conv1d_gpuPfS_S_ii_param_0];
	ld.param.u64 	%rd8, [_Z10conv1d_gpuPfS_S_ii_param_1];
	ld.param.u64 	%rd6, [_Z10conv1d_gpuPfS_S_ii_param_2];
	ld.param.u32 	%r28, [_Z10conv1d_gpuPfS_S_ii_param_3];
	ld.param.u32 	%r29, [_Z10conv1d_gpuPfS_S_ii_param_4];
	cvta.to.global.u64 	%rd1, %rd8;
	cvta.to.global.u64 	%rd2, %rd7;
	mov.u32 	%r30, %ctaid.x;
	mov.u32 	%r31, %ntid.x;
	mov.u32 	%r32, %tid.x;
	mad.lo.s32 	%r1, %r30, %r31, %r32;
	add.s32 	%r33, %r29, -1;
	shr.u32 	%r34, %r33, 31;
	add.s32 	%r35, %r33, %r34;
	shr.s32 	%r36, %r35, 1;
	sub.s32 	%r2, %r1, %r36;
	setp.ge.s32 	%p1, %r1, %r28;
	@%p1 bra 	$L__BB0_43;
	setp.lt.s32 	%p2, %r29, 1;
	mov.f32 	%f75, 0f00000000;
	@%p2 bra 	$L__BB0_42;
	and.b32  	%r3, %r29, 7;
	setp.lt.u32 	%p3, %r29, 8;
	mov.f32 	%f75, 0f00000000;
	mov.b32 	%r42, 0;
	@%p3 bra 	$L__BB0_21;
	and.b32  	%r42, %r29, 2147483640;
	mov.f32 	%f75, 0f00000000;
	mov.b32 	%r40, 0;
$L__BB0_4:
	.pragma "nounroll";
	add.s32 	%r6, %r2, %r40;
	setp.lt.s32 	%p4, %r6, 0;
	setp.ge.s32 	%p5, %r6, %r28;
	mul.wide.u32 	%rd9, %r40, 4;
	add.s64 	%rd3, %rd1, %rd9;
	or.pred  	%p6, %p4, %p5;
	@%p6 bra 	$L__BB0_6;
	mul.wide.u32 	%rd10, %r6, 4;
	add.s64 	%rd11, %rd2, %rd10;
	ld.global.f32 	%f42, [%rd11];
	ld.global.f32 	%f43, [%rd3];
	fma.rn.f32 	%f75, %f42, %f43, %f75;
$L__BB0_6:
	add.s32 	%r7, %r6, 1;
	setp.lt.s32 	%p7, %r7, 0;
	setp.ge.s32 	%p8, %r7, %r28;
	or.pred  	%p9, %p7, %p8;
	@%p9 bra 	$L__BB0_8;
	mul.wide.u32 	%rd12, %r7, 4;
	add.s64 	%rd13, %rd2, %rd12;
	ld.global.f32 	%f44, [%rd13];
	ld.global.f32 	%f45, [%rd3+4];
	fma.rn.f32 	%f75, %f44, %f45, %f75;
$L__BB0_8:
	add.s32 	%r8, %r6, 2;
	setp.lt.s32 	%p10, %r8, 0;
	setp.ge.s32 	%p11, %r8, %r28;
	or.pred  	%p12, %p10, %p11;
	@%p12 bra 	$L__BB0_10;
	mul.wide.u32 	%rd14, %r8, 4;
	add.s64 	%rd15, %rd2, %rd14;
	ld.global.f32 	%f46, [%rd15];
	ld.global.f32 	%f47, [%rd3+8];
	fma.rn.f32 	%f75, %f46, %f47, %f75;
$L__BB0_10:
	add.s32 	%r9, %r6, 3;
	setp.lt.s32 	%p13, %r9, 0;
	setp.ge.s32 	%p14, %r9, %r28;
	or.pred  	%p15, %p13, %p14;
	@%p15 bra 	$L__BB0_12;
	mul.wide.u32 	%rd16, %r9, 4;
	add.s64 	%rd17, %rd2, %rd16;
	ld.global.f32 	%f48, [%rd17];
	ld.global.f32 	%f49, [%rd3+12];
	fma.rn.f32 	%f75, %f48, %f49, %f75;
$L__BB0_12:
	add.s32 	%r10, %r6, 4;
	setp.lt.s32 	%p16, %r10, 0;
	setp.ge.s32 	%p17, %r10, %r28;
	or.pred  	%p18, %p16, %p17;
	@%p18 bra 	$L__BB0_14;
	mul.wide.u32 	%rd18, %r10, 4;
	add.s64 	%rd19, %rd2, %rd18;
	ld.global.f32 	%f50, [%rd19];
	ld.global.f32 	%f51, [%rd3+16];
	fma.rn.f32 	%f75, %f50, %f51, %f75;
$L__BB0_14:
	add.s32 	%r11, %r6, 5;
	setp.lt.s32 	%p19, %r11, 0;
	setp.ge.s32 	%p20, %r11, %r28;
	or.pred  	%p21, %p19, %p20;
	@%p21 bra 	$L__BB0_16;
	mul.wide.u32 	%rd20, %r11, 4;
	add.s64 	%rd21, %rd2, %rd20;
	ld.global.f32 	%f52, [%rd21];
	ld.global.f32 	%f53, [%rd3+20];
	fma.rn.f32 	%f75, %f52, %f53, %f75;
$L__BB0_16:
	add.s32 	%r12, %r6, 6;
	setp.lt.s32 	%p22, %r12, 0;
	setp.ge.s32 	%p23, %r12, %r28;
	or.pred  	%p24, %p22, %p23;
	@%p24 bra 	$L__BB0_18;
	mul.wide.u32 	%rd22, %r12, 4;
	add.s64 	%rd23, %rd2, %rd22;
	ld.global.f32 	%f54, [%rd23];
	ld.global.f32 	%f55, [%rd3+24];
	fma.rn.f32 	%f75, %f54, %f55, %f75;
$L__BB0_18:
	add.s32 	%r13, %r6, 7;
	setp.lt.s32 	%p25, %r13, 0;
	setp.ge.s32 	%p26, %r13, %r28;
	or.pred  	%p27, %p25, %p26;
	@%p27 bra 	$L__BB0_20;
	mul.wide.u32 	%rd24, %r13, 4;
	add.s64 	%rd25, %rd2, %rd24;
	ld.global.f32 	%f56, [%rd25];
	ld.global.f32 	%f57, [%rd3+28];
	fma.rn.f32 	%f75, %f56, %f57, %f75;
$L__BB0_20:
	add.s32 	%r40, %r40, 8;
	setp.ne.s32 	%p28, %r40, %r42;
	@%p28 bra 	$L__BB0_4;
$L__BB0_21:
	setp.eq.s32 	%p29, %r3, 0;
	@%p29 bra 	$L__BB0_42;
	and.b32  	%r16, %r29, 3;
	setp.lt.u32 	%p30, %r3, 4;
	@%p30 bra 	$L__BB0_32;
	add.s32 	%r17, %r2, %r42;
	setp.lt.s32 	%p31, %r17, 0;
	setp.ge.s32 	%p32, %r17, %r28;
	mul.wide.u32 	%rd26, %r42, 4;
	add.s64 	%rd4, %rd1, %rd26;
	or.pred  	%p33, %p31, %p32;
	@%p33 bra 	$L__BB0_25;
	mul.wide.u32 	%rd27, %r17, 4;
	add.s64 	%rd28, %rd2, %rd27;
	ld.global.f32 	%f59, [%rd28];
	ld.global.f32 	%f60, [%rd4];
	fma.rn.f32 	%f75, %f59, %f60, %f75;
$L__BB0_25:
	add.s32 	%r18, %r17, 1;
	setp.lt.s32 	%p34, %r18, 0;
	setp.ge.s32 	%p35, %r18, %r28;
	or.pred  	%p36, %p34, %p35;
	@%p36 bra 	$L__BB0_27;
	mul.wide.u32 	%rd29, %r18, 4;
	add.s64 	%rd30, %rd2, %rd29;
	ld.global.f32 	%f61, [%rd30];
	ld.global.f32 	%f62, [%rd4+4];
	fma.rn.f32 	%f75, %f61, %f62, %f75;
$L__BB0_27:
	add.s32 	%r19, %r17, 2;
	setp.lt.s32 	%p37, %r19, 0;
	setp.ge.s32 	%p38, %r19, %r28;
	or.pred  	%p39, %p37, %p38;
	@%p39 bra 	$L__BB0_29;
	mul.wide.u32 	%rd31, %r19, 4;
	add.s64 	%rd32, %rd2, %rd31;
	ld.global.f32 	%f63, [%rd32];
	ld.global.f32 	%f64, [%rd4+8];
	fma.rn.f32 	%f75, %f63, %f64, %f75;
$L__BB0_29:
	add.s32 	%r20, %r17, 3;
	setp.lt.s32 	%p40, %r20, 0;
	setp.ge.s32 	%p41, %r20, %r28;
	or.pred  	%p42, %p40, %p41;
	@%p42 bra 	$L__BB0_31;
	mul.wide.u32 	%rd33, %r20, 4;
	add.s64 	%rd34, %rd2, %rd33;
	ld.global.f32 	%f65, [%rd34];
	ld.global.f32 	%f66, [%rd4+12];
	fma.rn.f32 	%f75, %f65, %f66, %f75;
$L__BB0_31:
	add.s32 	%r42, %r42, 4;
$L__BB0_32:
	setp.eq.s32 	%p43, %r16, 0;
	@%p43 bra 	$L__BB0_42;
	setp.eq.s32 	%p44, %r16, 1;
	@%p44 bra 	$L__BB0_39;
	add.s32 	%r23, %r2, %r42;
	setp.lt.s32 	%p45, %r23, 0;
	setp.ge.s32 	%p46, %r23, %r28;
	mul.wide.u32 	%rd35, %r42, 4;
	add.s64 	%rd5, %rd1, %rd35;
	or.pred  	%p47, %p45, %p46;
	@%p47 bra 	$L__BB0_36;
	mul.wide.u32 	%rd36, %r23, 4;
	add.s64 	%rd37, %rd2, %rd36;
	ld.global.f32 	%f68, [%rd37];
	ld.global.f32 	%f69, [%rd5];
	fma.rn.f32 	%f75, %f68, %f69, %f75;
$L__BB0_36:
	add.s32 	%r24, %r23, 1;
	setp.lt.s32 	%p48, %r24, 0;
	setp.ge.s32 	%p49, %r24, %r28;
	or.pred  	%p50, %p48, %p49;
	@%p50 bra 	$L__BB0_38;
	mul.wide.u32 	%rd38, %r24, 4;
	add.s64 	%rd39, %rd2, %rd38;
	ld.global.f32 	%f70, [%rd39];
	ld.global.f32 	%f71, [%rd5+4];
	fma.rn.f32 	%f75, %f70, %f71, %f75;
$L__BB0_38:
	add.s32 	%r42, %r42, 2;
$L__BB0_39:
	and.b32  	%r39, %r29, 1;
	setp.eq.b32 	%p51, %r39, 1;
	not.pred 	%p52, %p51;
	@%p52 bra 	$L__BB0_42;
	add.s32 	%r27, %r2, %r42;
	setp.lt.s32 	%p53, %r27, 0;
	setp.ge.s32 	%p54, %r27, %r28;
	or.pred  	%p55, %p53, %p54;
	@%p55 bra 	$L__BB0_42;
	mul.wide.u32 	%rd40, %r27, 4;
	add.s64 	%rd41, %rd2, %rd40;
	ld.global.f32 	%f72, [%rd41];
	mul.wide.u32 	%rd42, %r42, 4;
	add.s64 	%rd43, %rd1, %rd42;
	ld.global.f32 	%f73, [%rd43];
	fma.rn.f32 	%f75, %f72, %f73, %f75;
$L__BB0_42:
	cvta.to.global.u64 	%rd44, %rd6;
	mul.wide.s32 	%rd45, %r1, 4;
	add.s64 	%rd46, %rd44, %rd45;
	st.global.f32 	[%rd46], %f75;
$L__BB0_43:
	ret;

}


// ===== COMPILED SASS (sm_100) =====

	.target	sm_100

	.elftype	@"ET_EXEC"


//--------------------- .note.nv.tkinfo           --------------------------
	.section	.note.nv.tkinfo,"",@"SHT_NOTE"
	.sectionflags	@"SHF_NOTE_NV_TKINFO"
	.tkinfo
        /*0018*/ 	.word	0x00000002
        /*0030*/ 	.string	""
        /*0030*/ 	.string	"ptxas"
        /*0030*/ 	.string	"Cuda compilation tools, release 13.0, V13.0.88"
        /*0030*/ 	.string	"Build cuda_13.0.r13.0/compiler.36424714_0"
        /*0030*/ 	.string	"-arch sm_100 -m 64 "



//--------------------- .note.nv.cuinfo           --------------------------
	.section	.note.nv.cuinfo,"",@"SHT_NOTE"
	.sectionflags	@"SHF_NOTE_NV_CUINFO"
        /*0018*/ 	.short	0x0002
        /*001a*/ 	.short	0x0064
        /*001c*/ 	.short	0x0082
	.zero		2


//--------------------- .nv.info                  --------------------------
	.section	.nv.info,"",@"SHT_CUDA_INFO"
	.align	4


	//----- nvinfo : EIATTR_REGCOUNT
	.align		4
        /*0000*/ 	.byte	0x04, 0x2f
        /*0002*/ 	.short	(.L_1 - .L_0)
	.align		4
.L_0:
        /*0004*/ 	.word	index@(_Z10conv1d_gpuPfS_S_ii)
        /*0008*/ 	.word	0x00000020


	//----- nvinfo : EIATTR_FRAME_SIZE
	.align		4
.L_1:
        /*000c*/ 	.byte	0x04, 0x11
        /*000e*/ 	.short	(.L_3 - .L_2)
	.align		4
.L_2:
        /*0010*/ 	.word	index@(_Z10conv1d_gpuPfS_S_ii)
        /*0014*/ 	.word	0x00000000


	//----- nvinfo : EIATTR_MIN_STACK_SIZE
	.align		4
.L_3:
        /*0018*/ 	.byte	0x04, 0x12
        /*001a*/ 	.short	(.L_5 - .L_4)
	.align		4
.L_4:
        /*001c*/ 	.word	index@(_Z10conv1d_gpuPfS_S_ii)
        /*0020*/ 	.word	0x00000000
.L_5:


//--------------------- .nv.compat                --------------------------
	.section	.nv.compat,"",@"SHT_CUDA_COMPAT_INFO"
	.align	4
        /*0000*/ 	.byte	0x02, 0x09, 0x00, 0x00, 0x02, 0x02, 0x01, 0x00, 0x02, 0x05, 0x05, 0x00, 0x03, 0x07, 0x01, 0x01
        /*0010*/ 	.byte	0x02, 0x03, 0x00, 0x00, 0x02, 0x06, 0x01, 0x00, 0x04, 0x0b, 0x08, 0x00, 0x09, 0x00, 0x00, 0x00
        /*0020*/ 	.byte	0x00, 0x00, 0x00, 0x00


//--------------------- .nv.info._Z10conv1d_gpuPfS_S_ii --------------------------
	.section	.nv.info._Z10conv1d_gpuPfS_S_ii,"",@"SHT_CUDA_INFO"
	.sectionflags	@""
	.align	4


	//----- nvinfo : EIATTR_CUDA_API_VERSION
	.align		4
        /*0000*/ 	.byte	0x04, 0x37
        /*0002*/ 	.short	(.L_7 - .L_6)
.L_6:
        /*0004*/ 	.word	0x00000082


	//----- nvinfo : EIATTR_KPARAM_INFO
	.align		4
.L_7:
        /*0008*/ 	.byte	0x04, 0x17
        /*000a*/ 	.short	(.L_9 - .L_8)
.L_8:
        /*000c*/ 	.word	0x00000000
        /*0010*/ 	.short	0x0004
        /*0012*/ 	.short	0x001c
        /*0014*/ 	.byte	0x00, 0xf0, 0x11, 0x00


	//----- nvinfo : EIATTR_KPARAM_INFO
	.align		4
.L_9:
        /*0018*/ 	.byte	0x04, 0x17
        /*001a*/ 	.short	(.L_11 - .L_10)
.L_10:
        /*001c*/ 	.word	0x00000000
        /*0020*/ 	.short	0x0003
        /*0022*/ 	.short	0x0018
        /*0024*/ 	.byte	0x00, 0xf0, 0x11, 0x00


	//----- nvinfo : EIATTR_KPARAM_INFO
	.align		4
.L_11:
        /*0028*/ 	.byte	0x04, 0x17
        /*002a*/ 	.short	(.L_13 - .L_12)
.L_12:
        /*002c*/ 	.word	0x00000000
        /*0030*/ 	.short	0x0002
        /*0032*/ 	.short	0x0010
        /*0034*/ 	.byte	0x00, 0xf5, 0x21, 0x00


	//----- nvinfo : EIATTR_KPARAM_INFO
	.align		4
.L_13:
        /*0038*/ 	.byte	0x04, 0x17
        /*003a*/ 	.short	(.L_15 - .L_14)
.L_14:
        /*003c*/ 	.word	0x00000000
        /*0040*/ 	.short	0x0001
        /*0042*/ 	.short	0x0008
        /*0044*/ 	.byte	0x00, 0xf5, 0x21, 0x00


	//----- nvinfo : EIATTR_KPARAM_INFO
	.align		4
.L_15:
        /*0048*/ 	.byte	0x04, 0x17
        /*004a*/ 	.short	(.L_17 - .L_16)
.L_16:
        /*004c*/ 	.word	0x00000000
        /*0050*/ 	.short	0x0000
        /*0052*/ 	.short	0x0000
        /*0054*/ 	.byte	0x00, 0xf5, 0x21, 0x00


	//----- nvinfo : EIATTR_SPARSE_MMA_MASK
	.align		4
.L_17:
        /*0058*/ 	.byte	0x03, 0x50
        /*005a*/ 	.short	0x0000


	//----- nvinfo : EIATTR_MAXREG_COUNT
	.align		4
        /*005c*/ 	.byte	0x03, 0x1b
        /*005e*/ 	.short	0x00ff


	//----- nvinfo : EIATTR_MERCURY_ISA_VERSION
	.align		4
        /*0060*/ 	.byte	0x03, 0x5f
        /*0062*/ 	.short	0x0101


	//----- nvinfo : EIATTR_VRC_CTA_INIT_COUNT
	.align		4
        /*0064*/ 	.byte	0x02, 0x4a
	.zero		1
	.zero		1


	//----- nvinfo : EIATTR_EXIT_INSTR_OFFSETS
	.align		4
        /*0068*/ 	.byte	0x04, 0x1c
        /*006a*/ 	.short	(.L_19 - .L_18)


	//   ....[0]....
.L_18:
        /*006c*/ 	.word	0x00000090


	//   ....[1]....
        /*0070*/ 	.word	0x00000b20


	//----- nvinfo : EIATTR_CRS_STACK_SIZE
	.align		4
.L_19:
        /*0074*/ 	.byte	0x04, 0x1e
        /*0076*/ 	.short	(.L_21 - .L_20)
.L_20:
        /*0078*/ 	.word	0x00000000


	//----- nvinfo : EIATTR_CBANK_PARAM_SIZE
	.align		4
.L_21:
        /*007c*/ 	.byte	0x03, 0x19
        /*007e*/ 	.short	0x0020


	//----- nvinfo : EIATTR_PARAM_CBANK
	.align		4
        /*0080*/ 	.byte	0x04, 0x0a
        /*0082*/ 	.short	(.L_23 - .L_22)
	.align		4
.L_22:
        /*0084*/ 	.word	index@(.nv.constant0._Z10conv1d_gpuPfS_S_ii)
        /*0088*/ 	.short	0x0380
        /*008a*/ 	.short	0x0020


	//----- nvinfo : EIATTR_SW_WAR
	.align		4
.L_23:
        /*008c*/ 	.byte	0x04, 0x36
        /*008e*/ 	.short	(.L_25 - .L_24)
.L_24:
        /*0090*/ 	.word	0x00000008
.L_25:


//--------------------- .nv.callgraph             --------------------------
	.section	.nv.callgraph,"",@"SHT_CUDA_CALLGRAPH"
	.align	4
	.sectionentsize	8
	.align		4
        /*0000*/ 	.word	0x00000000
	.align		4
        /*0004*/ 	.word	0xffffffff
	.align		4
        /*0008*/ 	.word	0x00000000
	.align		4
        /*000c*/ 	.word	0xfffffffe
	.align		4
        /*0010*/ 	.word	0x00000000
	.align		4
        /*0014*/ 	.word	0xfffffffd
	.align		4
        /*0018*/ 	.word	0x00000000
	.align		4
        /*001c*/ 	.word	0xfffffffc


//--------------------- .text._Z10conv1d_gpuPfS_S_ii --------------------------
	.section	.text._Z10conv1d_gpuPfS_S_ii,"ax",@progbits
	.align	128
        .global         _Z10conv1d_gpuPfS_S_ii
        .type           _Z10conv1d_gpuPfS_S_ii,@function
        .size           _Z10conv1d_gpuPfS_S_ii,(.L_x_7 - _Z10conv1d_gpuPfS_S_ii)
        .other          _Z10conv1d_gpuPfS_S_ii,@"STO_CUDA_ENTRY STV_DEFAULT"
_Z10conv1d_gpuPfS_S_ii:
.text._Z10conv1d_gpuPfS_S_ii:
[----:B------:R-:W-:Y:S01]  /*0000*/  LDC R1, c[0x0][0x37c] ;  /* 0x0000df00ff017b82 */ /* 0x000fe20000000800 */
[----:B------:R-:W0:Y:S07]  /*0010*/  S2R R3, SR_TID.X ;  /* 0x0000000000037919 */ /* 0x000e2e0000002100 */
[----:B------:R-:W0:Y:S01]  /*0020*/  S2UR UR4, SR_CTAID.X ;  /* 0x00000000000479c3 */ /* 0x000e220000002500 */
[----:B------:R-:W1:Y:S07]  /*0030*/  LDCU.64 UR6, c[0x0][0x398] ;  /* 0x00007300ff0677ac */ /* 0x000e6e0008000a00 */
[----:B------:R-:W0:Y:S02]  /*0040*/  LDC R2, c[0x0][0x360] ;  /* 0x0000d800ff027b82 */ /* 0x000e240000000800 */
[----:B0-----:R-:W-:Y:S01]  /*0050*/  IMAD R2, R2, UR4, R3 ;  /* 0x0000000402027c24 */ /* 0x001fe2000f8e0203 */
[----:B-1----:R-:W-:-:S04]  /*0060*/  UIADD3 UR4, UPT, UPT, UR7, -0x1, URZ ;  /* 0xffffffff07047890 */ /* 0x002fc8000fffe0ff */
[----:B------:R-:W-:Y:S01]  /*0070*/  ISETP.GE.AND P0, PT, R2, UR6, PT ;  /* 0x0000000602007c0c */ /* 0x000fe2000bf06270 */
[----:B------:R-:W-:-:S12]  /*0080*/  ULEA.HI UR4, UR4, UR4, URZ, 0x1 ;  /* 0x0000000404047291 */ /* 0x000fd8000f8f08ff */
[----:B------:R-:W-:Y:S05]  /*0090*/  @P0 EXIT ;  /* 0x000000000000094d */ /* 0x000fea0003800000 */
[----:B------:R-:W-:Y:S01]  /*00a0*/  UISETP.GE.AND UP0, UPT, UR7, 0x1, UPT ;  /* 0x000000010700788c */ /* 0x000fe2000bf06270 */
[----:B------:R-:W-:Y:S01]  /*00b0*/  HFMA2 R0, -RZ, RZ, 0, 0 ;  /* 0x00000000ff007431 */ /* 0x000fe200000001ff */
[----:B------:R-:W0:Y:S07]  /*00c0*/  LDCU.64 UR10, c[0x0][0x358] ;  /* 0x00006b00ff0a77ac */ /* 0x000e2e0008000a00 */
[----:B------:R-:W-:Y:S05]  /*00d0*/  BRA.U !UP0, `(.L_x_0) ;  /* 0x0000000908847547 */ /* 0x000fea000b800000 */
[----:B------:R-:W-:Y:S01]  /*00e0*/  UISETP.GE.U32.AND UP0, UPT, UR7, 0x8, UPT ;  /* 0x000000080700788c */ /* 0x000fe2000bf06070 */
[----:B------:R-:W-:Y:S01]  /*00f0*/  IMAD.MOV.U32 R0, RZ, RZ, RZ ;  /* 0x000000ffff007224 */ /* 0x000fe200078e00ff */
[----:B------:R-:W-:Y:S01]  /*0100*/  USHF.R.S32.HI UR5, URZ, 0x1, UR4 ;  /* 0x00000001ff057899 */ /* 0x000fe20008011404 */
[----:B------:R-:W-:Y:S01]  /*0110*/  MOV R3, RZ ;  /* 0x000000ff00037202 */ /* 0x000fe20000000f00 */
[----:B------:R-:W-:-:S04]  /*0120*/  ULOP3.LUT UR8, UR7, 0x7, URZ, 0xc0, !UPT ;  /* 0x0000000707087892 */ /* 0x000fc8000f8ec0ff */
[----:B------:R-:W-:Y:S01]  /*0130*/  VIADD R4, R2, -UR5 ;  /* 0x8000000502047c36 */ /* 0x000fe20008000000 */
[----:B------:R-:W-:Y:S01]  /*0140*/  UISETP.NE.AND UP1, UPT, UR8, URZ, UPT ;  /* 0x000000ff0800728c */ /* 0x000fe2000bf25270 */
[----:B------:R-:W-:Y:S10]  /*0150*/  BRA.U !UP0, `(.L_x_1) ;  /* 0x0000000508287547 */ /* 0x000ff4000b800000 */
[----:B------:R-:W1:Y:S01]  /*0160*/  LDC.64 R8, c[0x0][0x388] ;  /* 0x0000e200ff087b82 */ /* 0x000e620000000a00 */
[----:B------:R-:W-:Y:S01]  /*0170*/  ULOP3.LUT UR5, UR7, 0x7ffffff8, URZ, 0xc0, !UPT ;  /* 0x7ffffff807057892 */ /* 0x000fe2000f8ec0ff */
[----:B------:R-:W-:Y:S01]  /*0180*/  MOV R0, RZ ;  /* 0x000000ff00007202 */ /* 0x000fe20000000f00 */
[----:B------:R-:W-:Y:S01]  /*0190*/  IMAD.MOV.U32 R5, RZ, RZ, RZ ;  /* 0x000000ffff057224 */ /* 0x000fe200078e00ff */
[----:B------:R-:W2:Y:S03]  /*01a0*/  LDCU UR6, c[0x0][0x398] ;  /* 0x00007300ff0677ac */ /* 0x000ea60008000800 */
[----:B------:R-:W-:-:S07]  /*01b0*/  MOV R3, UR5 ;  /* 0x0000000500037c02 */ /* 0x000fce0008000f00 */
.L_x_2:
[----:B------:R-:W-:Y:S02]  /*01c0*/  IMAD.IADD R27, R4, 0x1, R5 ;  /* 0x00000001041b7824 */ /* 0x000fe400078e0205 */
[----:B-1----:R-:W-:-:S03]  /*01d0*/  IMAD.WIDE.U32 R14, R5, 0x4, R8 ;  /* 0x00000004050e7825 */ /* 0x002fc600078e0008 */
[----:B--2---:R-:W-:-:S04]  /*01e0*/  ISETP.GE.AND P6, PT, R27, UR6, PT ;  /* 0x000000061b007c0c */ /* 0x004fc8000bfc6270 */
[----:B------:R-:W-:-:S13]  /*01f0*/  ISETP.LT.OR P6, PT, R27, RZ, P6 ;  /* 0x000000ff1b00720c */ /* 0x000fda00037c1670 */
[----:B------:R-:W1:Y:S01]  /*0200*/  @!P6 LDC.64 R6, c[0x0][0x380] ;  /* 0x0000e000ff06eb82 */ /* 0x000e620000000a00 */
[----:B0-----:R-:W2:Y:S01]  /*0210*/  @!P6 LDG.E R10, desc[UR10][R14.64] ;  /* 0x0000000a0e0ae981 */ /* 0x001ea2000c1e1900 */
[----:B-1----:R-:W-:-:S05]  /*0220*/  @!P6 IMAD.WIDE.U32 R6, R27, 0x4, R6 ;  /* 0x000000041b06e825 */ /* 0x002fca00078e0006 */
[----:B------:R0:W2:Y:S01]  /*0230*/  @!P6 LDG.E R11, desc[UR10][R6.64] ;  /* 0x0000000a060be981 */ /* 0x0000a2000c1e1900 */
[C---:B------:R-:W-:Y:S01]  /*0240*/  VIADD R17, R27.reuse, 0x2 ;  /* 0x000000021b117836 */ /* 0x040fe20000000000 */
[----:B------:R-:W-:-:S04]  /*0250*/  IADD3 R16, PT, PT, R27, 0x1, RZ ;  /* 0x000000011b107810 */ /* 0x000fc80007ffe0ff */
[C---:B------:R-:W-:Y:S02]  /*0260*/  ISETP.GE.AND P5, PT, R16.reuse, UR6, PT ;  /* 0x0000000610007c0c */ /* 0x040fe4000bfa6270 */
[C---:B------:R-:W-:Y:S02]  /*0270*/  ISETP.GE.AND P4, PT, R17.reuse, UR6, PT ;  /* 0x0000000611007c0c */ /* 0x040fe4000bf86270 */
[----:B------:R-:W-:Y:S02]  /*0280*/  ISETP.LT.OR P5, PT, R16, RZ, P5 ;  /* 0x000000ff1000720c */ /* 0x000fe40002fa1670 */
[----:B------:R-:W-:Y:S01]  /*0290*/  ISETP.LT.OR P4, PT, R17, RZ, P4 ;  /* 0x000000ff1100720c */ /* 0x000fe20002781670 */
[C---:B0-----:R-:W-:Y:S01]  /*02a0*/  VIADD R6, R27.reuse, 0x4 ;  /* 0x000000041b067836 */ /* 0x041fe20000000000 */
[C---:B------:R-:W-:Y:S02]  /*02b0*/  IADD3 R23, PT, PT, R27.reuse, 0x3, RZ ;  /* 0x000000031b177810 */ /* 0x040fe40007ffe0ff */
[----:B------:R-:W-:-:S02]  /*02c0*/  IADD3 R7, PT, PT, R27, 0x5, RZ ;  /* 0x000000051b077810 */ /* 0x000fc40007ffe0ff */
[C---:B------:R-:W-:Y:S02]  /*02d0*/  ISETP.GE.AND P3, PT, R23.reuse, UR6, PT ;  /* 0x0000000617007c0c */ /* 0x040fe4000bf66270 */
[C---:B------:R-:W-:Y:S02]  /*02e0*/  ISETP.GE.AND P2, PT, R6.reuse, UR6, PT ;  /* 0x0000000606007c0c */ /* 0x040fe4000bf46270 */
[----:B------:R-:W-:Y:S01]  /*02f0*/  ISETP.LT.OR P3, PT, R23, RZ, P3 ;  /* 0x000000ff1700720c */ /* 0x000fe20001f61670 */
[----:B------:R-:W0:Y:S01]  /*0300*/  @!P5 LDC.64 R28, c[0x0][0x380] ;  /* 0x0000e000ff1cdb82 */ /* 0x000e220000000a00 */
[----:B------:R-:W-:Y:S01]  /*0310*/  ISETP.GE.AND P1, PT, R7, UR6, PT ;  /* 0x0000000607007c0c */ /* 0x000fe2000bf26270 */
[----:B------:R-:W-:Y:S01]  /*0320*/  VIADD R25, R27, 0x6 ;  /* 0x000000061b197836 */ /* 0x000fe20000000000 */
[----:B------:R-:W-:Y:S01]  /*0330*/  ISETP.LT.OR P2, PT, R6, RZ, P2 ;  /* 0x000000ff0600720c */ /* 0x000fe20001741670 */
[----:B------:R-:W3:Y:S04]  /*0340*/  @!P5 LDG.E R24, desc[UR10][R14.64+0x4] ;  /* 0x0000040a0e18d981 */ /* 0x000ee8000c1e1900 */
[----:B------:R-:W1:Y:S01]  /*0350*/  @!P4 LDC.64 R20, c[0x0][0x380] ;  /* 0x0000e000ff14cb82 */ /* 0x000e620000000a00 */
[----:B------:R-:W-:-:S02]  /*0360*/  ISETP.LT.OR P1, PT, R7, RZ, P1 ;  /* 0x000000ff0700720c */ /* 0x000fc40000f21670 */
[----:B------:R-:W-:-:S04]  /*0370*/  ISETP.GE.AND P0, PT, R25, UR6, PT ;  /* 0x0000000619007c0c */ /* 0x000fc8000bf06270 */
[----:B------:R-:W-:Y:S01]  /*0380*/  ISETP.LT.OR P0, PT, R25, RZ, P0 ;  /* 0x000000ff1900720c */ /* 0x000fe20000701670 */
[----:B------:R-:W4:Y:S01]  /*0390*/  @!P3 LDC.64 R18, c[0x0][0x380] ;  /* 0x0000e000ff12bb82 */ /* 0x000f220000000a00 */
[----:B------:R-:W-:Y:S01]  /*03a0*/  IADD3 R27, PT, PT, R27, 0x7, RZ ;  /* 0x000000071b1b7810 */ /* 0x000fe20007ffe0ff */
[----:B------:R-:W5:Y:S06]  /*03b0*/  @!P2 LDG.E R26, desc[UR10][R14.64+0x10] ;  /* 0x0000100a0e1aa981 */ /* 0x000f6c000c1e1900 */
[----:B------:R-:W4:Y:S01]  /*03c0*/  @!P2 LDC.64 R12, c[0x0][0x380] ;  /* 0x0000e000ff0cab82 */ /* 0x000f220000000a00 */
[----:B0-----:R-:W-:-:S06]  /*03d0*/  @!P5 IMAD.WIDE.U32 R28, R16, 0x4, R28 ;  /* 0x00000004101cd825 */ /* 0x001fcc00078e001c */
[----:B------:R-:W3:Y:S01]  /*03e0*/  @!P5 LDG.E R29, desc[UR10][R28.64] ;  /* 0x0000000a1c1dd981 */ /* 0x000ee2000c1e1900 */
[----:B-1----:R-:W-:Y:S02]  /*03f0*/  @!P4 IMAD.WIDE.U32 R20, R17, 0x4, R20 ;  /* 0x000000041114c825 */ /* 0x002fe400078e0014 */
[----:B------:R-:W0:Y:S04]  /*0400*/  @!P0 LDC.64 R16, c[0x0][0x380] ;  /* 0x0000e000ff108b82 */ /* 0x000e280000000a00 */
[----:B------:R-:W5:Y:S01]  /*0410*/  @!P4 LDG.E R21, desc[UR10][R20.64] ;  /* 0x0000000a1415c981 */ /* 0x000f62000c1e1900 */
[----:B----4-:R-:W-:-:S06]  /*0420*/  @!P3 IMAD.WIDE.U32 R18, R23, 0x4, R18 ;  /* 0x000000041712b825 */ /* 0x010fcc00078e0012 */
[----:B------:R-:W4:Y:S01]  /*0430*/  @!P3 LDG.E R19, desc[UR10][R18.64] ;  /* 0x0000000a1213b981 */ /* 0x000f22000c1e1900 */
[----:B------:R-:W-:-:S03]  /*0440*/  @!P2 IMAD.WIDE.U32 R12, R6, 0x4, R12 ;  /* 0x00000004060ca825 */ /* 0x000fc600078e000c */
[----:B------:R-:W5:Y:S04]  /*0450*/  @!P4 LDG.E R6, desc[UR10][R14.64+0x8] ;  /* 0x0000080a0e06c981 */ /* 0x000f68000c1e1900 */
[----:B------:R-:W4:Y:S01]  /*0460*/  @!P2 LDG.E R13, desc[UR10][R12.64] ;  /* 0x0000000a0c0da981 */ /* 0x000f22000c1e1900 */
[----:B0-----:R-:W-:-:S03]  /*0470*/  @!P0 IMAD.WIDE.U32 R16, R25, 0x4, R16 ;  /* 0x0000000419108825 */ /* 0x001fc600078e0010 */
[----:B------:R-:W4:Y:S04]  /*0480*/  @!P0 LDG.E R18, desc[UR10][R14.64+0x18] ;  /* 0x0000180a0e128981 */ /* 0x000f28000c1e1900 */
[----:B------:R-:W4:Y:S04]  /*0490*/  @!P1 LDG.E R25, desc[UR10][R14.64+0x14] ;  /* 0x0000140a0e199981 */ /* 0x000f28000c1e1900 */
[----:B------:R-:W4:Y:S01]  /*04a0*/  @!P0 LDG.E R17, desc[UR10][R16.64] ;  /* 0x0000000a10118981 */ /* 0x000f22000c1e1900 */
[----:B--2---:R-:W-:Y:S02]  /*04b0*/  @!P6 FFMA R0, R11, R10, R0 ;  /* 0x0000000a0b00e223 */ /* 0x004fe40000000000 */
[----:B------:R-:W0:Y:S01]  /*04c0*/  @!P1 LDC.64 R10, c[0x0][0x380] ;  /* 0x0000e000ff0a9b82 */ /* 0x000e220000000a00 */
[----:B------:R-:W-:-:S04]  /*04d0*/  ISETP.GE.AND P6, PT, R27, UR6, PT ;  /* 0x000000061b007c0c */ /* 0x000fc8000bfc6270 */
[----:B------:R-:W-:-:S13]  /*04e0*/  ISETP.LT.OR P6, PT, R27, RZ, P6 ;  /* 0x000000ff1b00720c */ /* 0x000fda00037c1670 */
[----:B------:R-:W1:Y:S01]  /*04f0*/  @!P6 LDC.64 R22, c[0x0][0x380] ;  /* 0x0000e000ff16eb82 */ /* 0x000e620000000a00 */
[----:B------:R-:W2:Y:S01]  /*0500*/  @!P6 LDG.E R20, desc[UR10][R14.64+0x1c] ;  /* 0x00001c0a0e14e981 */ /* 0x000ea2000c1e1900 */
[----:B0-----:R-:W-:-:S03]  /*0510*/  @!P1 IMAD.WIDE.U32 R10, R7, 0x4, R10 ;  /* 0x00000004070a9825 */ /* 0x001fc600078e000a */
[----:B------:R-:W4:Y:S04]  /*0520*/  @!P3 LDG.E R7, desc[UR10][R14.64+0xc] ;  /* 0x00000c0a0e07b981 */ /* 0x000f28000c1e1900 */
[----:B------:R-:W2:Y:S01]  /*0530*/  @!P1 LDG.E R11, desc[UR10][R10.64] ;  /* 0x0000000a0a0b9981 */ /* 0x000ea2000c1e1900 */
[----:B-1----:R-:W-:-:S06]  /*0540*/  @!P6 IMAD.WIDE.U32 R22, R27, 0x4, R22 ;  /* 0x000000041b16e825 */ /* 0x002fcc00078e0016 */
[----:B------:R-:W2:Y:S01]  /*0550*/  @!P6 LDG.E R23, desc[UR10][R22.64] ;  /* 0x0000000a1617e981 */ /* 0x000ea2000c1e1900 */
[----:B---3--:R-:W-:Y:S01]  /*0560*/  @!P5 FFMA R0, R29, R24, R0 ;  /* 0x000000181d00d223 */ /* 0x008fe20000000000 */
[----:B------:R-:W-:-:S03]  /*0570*/  IADD3 R5, PT, PT, R5, 0x8, RZ ;  /* 0x0000000805057810 */ /* 0x000fc60007ffe0ff */
[----:B-----5:R-:W-:-:S04]  /*0580*/  @!P4 FFMA R0, R21, R6, R0 ;  /* 0x000000061500c223 */ /* 0x020fc80000000000 */
[----:B----4-:R-:W-:-:S04]  /*0590*/  @!P3 FFMA R0, R19, R7, R0 ;  /* 0x000000071300b223 */ /* 0x010fc80000000000 */
[----:B------:R-:W-:-:S04]  /*05a0*/  @!P2 FFMA R0, R13, R26, R0 ;  /* 0x0000001a0d00a223 */ /* 0x000fc80000000000 */
[----:B--2---:R-:W-:Y:S01]  /*05b0*/  @!P1 FFMA R0, R11, R25, R0 ;  /* 0x000000190b009223 */ /* 0x004fe20000000000 */
[----:B------:R-:W-:-:S03]  /*05c0*/  ISETP.NE.AND P1, PT, R5, R3, PT ;  /* 0x000000030500720c */ /* 0x000fc60003f25270 */
[----:B------:R-:W-:-:S04]  /*05d0*/  @!P0 FFMA R0, R17, R18, R0 ;  /* 0x0000001211008223 */ /* 0x000fc80000000000 */
[----:B------:R-:W-:-:S06]  /*05e0*/  @!P6 FFMA R0, R23, R20, R0 ;  /* 0x000000141700e223 */ /* 0x000fcc0000000000 */
[----:B------:R-:W-:Y:S05]  /*05f0*/  @P1 BRA `(.L_x_2) ;  /* 0xfffffff800f01947 */ /* 0x000fea000383ffff */
.L_x_1:
[----:B------:R-:W-:Y:S05]  /*0600*/  BRA.U !UP1, `(.L_x_0) ;  /* 0x0000000509387547 */ /* 0x000fea000b800000 */
[----:B------:R-:W1:Y:S01]  /*0610*/  LDCU UR5, c[0x0][0x39c] ;  /* 0x00007380ff0577ac */ /* 0x000e620008000800 */
[----:B------:R-:W-:Y:S02]  /*0620*/  UISETP.GE.U32.AND UP0, UPT, UR8, 0x4, UPT ;  /* 0x000000040800788c */ /* 0x000fe4000bf06070 */
[----:B-1----:R-:W-:-:S04]  /*0630*/  ULOP3.LUT UR9, UR5, 0x3, URZ, 0xc0, !UPT ;  /* 0x0000000305097892 */ /* 0x002fc8000f8ec0ff */
[----:B------:R-:W-:-:S03]  /*0640*/  UISETP.NE.AND UP1, UPT, UR9, URZ, UPT ;  /* 0x000000ff0900728c */ /* 0x000fc6000bf25270 */
[----:B------:R-:W-:Y:S08]  /*0650*/  BRA.U !UP0, `(.L_x_3) ;  /* 0x00000001088c7547 */ /* 0x000ff0000b800000 */
[----:B------:R-:W-:Y:S01]  /*0660*/  IMAD.IADD R17, R4, 0x1, R3 ;  /* 0x0000000104117824 */ /* 0x000fe200078e0203 */
[----:B------:R-:W1:Y:S03]  /*0670*/  LDC.64 R8, c[0x0][0x388] ;  /* 0x0000e200ff087b82 */ /* 0x000e660000000a00 */
[C---:B------:R-:W-:Y:S01]  /*0680*/  VIADD R5, R17.reuse, 0x3 ;  /* 0x0000000311057836 */ /* 0x040fe20000000000 */
[C---:B------:R-:W-:Y:S02]  /*0690*/  ISETP.GE.AND P0, PT, R17.reuse, UR6, PT ;  /* 0x0000000611007c0c */ /* 0x040fe4000bf06270 */
[C---:B------:R-:W-:Y:S02]  /*06a0*/  IADD3 R19, PT, PT, R17.reuse, 0x1, RZ ;  /* 0x0000000111137810 */ /* 0x040fe40007ffe0ff */
[C---:B------:R-:W-:Y:S02]  /*06b0*/  IADD3 R21, PT, PT, R17.reuse, 0x2, RZ ;  /* 0x0000000211157810 */ /* 0x040fe40007ffe0ff */
[----:B------:R-:W-:-:S02]  /*06c0*/  ISETP.LT.OR P0, PT, R17, RZ, P0 ;  /* 0x000000ff1100720c */ /* 0x000fc40000701670 */
[----:B------:R-:W-:Y:S02]  /*06d0*/  ISETP.GE.AND P1, PT, R19, UR6, PT ;  /* 0x0000000613007c0c */ /* 0x000fe4000bf26270 */
[----:B------:R-:W-:Y:S02]  /*06e0*/  ISETP.GE.AND P2, PT, R21, UR6, PT ;  /* 0x0000000615007c0c */ /* 0x000fe4000bf46270 */
[----:B------:R-:W-:Y:S02]  /*06f0*/  ISETP.LT.OR P1, PT, R19, RZ, P1 ;  /* 0x000000ff1300720c */ /* 0x000fe40000f21670 */
[----:B------:R-:W-:Y:S02]  /*0700*/  ISETP.LT.OR P2, PT, R21, RZ, P2 ;  /* 0x000000ff1500720c */ /* 0x000fe40001741670 */
[----:B------:R-:W-:-:S03]  /*0710*/  ISETP.GE.AND P3, PT, R5, UR6, PT ;  /* 0x0000000605007c0c */ /* 0x000fc6000bf66270 */
[----:B------:R-:W2:Y:S01]  /*0720*/  @!P0 LDC.64 R14, c[0x0][0x380] ;  /* 0x0000e000ff0e8b82 */ /* 0x000ea20000000a00 */
[----:B------:R-:W-:Y:S01]  /*0730*/  ISETP.LT.OR P3, PT, R5, RZ, P3 ;  /* 0x000000ff0500720c */ /* 0x000fe20001f61670 */
[----:B-1----:R-:W-:-:S05]  /*0740*/  IMAD.WIDE.U32 R8, R3, 0x4, R8 ;  /* 0x0000000403087825 */ /* 0x002fca00078e0008 */
[----:B0-----:R-:W3:Y:S01]  /*0750*/  @!P0 LDG.E R16, desc[UR10][R8.64] ;  /* 0x0000000a08108981 */ /* 0x001ee2000c1e1900 */
[----:B------:R-:W0:Y:S06]  /*0760*/  @!P1 LDC.64 R12, c[0x0][0x380] ;  /* 0x0000e000ff0c9b82 */ /* 0x000e2c0000000a00 */
[----:B------:R-:W4:Y:S02]  /*0770*/  @!P3 LDG.E R18, desc[UR10][R8.64+0xc] ;  /* 0x00000c0a0812b981 */ /* 0x000f24000c1e1900 */
[----:B------:R-:W1:Y:S08]  /*0780*/  @!P2 LDC.64 R10, c[0x0][0x380] ;  /* 0x0000e000ff0aab82 */ /* 0x000e700000000a00 */
[----:B------:R-:W5:Y:S01]  /*0790*/  @!P3 LDC.64 R6, c[0x0][0x380] ;  /* 0x0000e000ff06bb82 */ /* 0x000f620000000a00 */
[----:B--2---:R-:W-:-:S02]  /*07a0*/  @!P0 IMAD.WIDE.U32 R14, R17, 0x4, R14 ;  /* 0x00000004110e8825 */ /* 0x004fc400078e000e */
[----:B------:R-:W2:Y:S04]  /*07b0*/  @!P1 LDG.E R17, desc[UR10][R8.64+0x4] ;  /* 0x0000040a08119981 */ /* 0x000ea8000c1e1900 */
[----:B------:R-:W3:Y:S01]  /*07c0*/  @!P0 LDG.E R15, desc[UR10][R14.64] ;  /* 0x0000000a0e0f8981 */ /* 0x000ee2000c1e1900 */
[----:B0-----:R-:W-:-:S06]  /*07d0*/  @!P1 IMAD.WIDE.U32 R12, R19, 0x4, R12 ;  /* 0x00000004130c9825 */ /* 0x001fcc00078e000c */
[----:B------:R-:W2:Y:S01]  /*07e0*/  @!P1 LDG.E R13, desc[UR10][R12.64] ;  /* 0x0000000a0c0d9981 */ /* 0x000ea2000c1e1900 */
[----:B-1----:R-:W-:-:S06]  /*07f0*/  @!P2 IMAD.WIDE.U32 R10, R21, 0x4, R10 ;  /* 0x00000004150aa825 */ /* 0x002fcc00078e000a */
[----:B------:R-:W4:Y:S01]  /*0800*/  @!P2 LDG.E R11, desc[UR10][R10.64] ;  /* 0x0000000a0a0ba981 */ /* 0x000f22000c1e1900 */
[----:B-----5:R-:W-:-:S03]  /*0810*/  @!P3 IMAD.WIDE.U32 R6, R5, 0x4, R6 ;  /* 0x000000040506b825 */ /* 0x020fc600078e0006 */
[----:B------:R-:W4:Y:S04]  /*0820*/  @!P2 LDG.E R5, desc[UR10][R8.64+0x8] ;  /* 0x0000080a0805a981 */ /* 0x000f28000c1e1900 */
[----:B------:R-:W5:Y:S01]  /*0830*/  @!P3 LDG.E R7, desc[UR10][R6.64] ;  /* 0x0000000a0607b981 */ /* 0x000f62000c1e1900 */
[----:B------:R-:W-:Y:S01]  /*0840*/  IADD3 R3, PT, PT, R3, 0x4, RZ ;  /* 0x0000000403037810 */ /* 0x000fe20007ffe0ff */
[----:B---3--:R-:W-:-:S04]  /*0850*/  @!P0 FFMA R0, R15, R16, R0 ;  /* 0x000000100f008223 */ /* 0x008fc80000000000 */
[----:B--2---:R-:W-:-:S04]  /*0860*/  @!P1 FFMA R0, R13, R17, R0 ;  /* 0x000000110d009223 */ /* 0x004fc80000000000 */
[----:B----4-:R-:W-:-:S04]  /*0870*/  @!P2 FFMA R0, R11, R5, R0 ;  /* 0x000000050b00a223 */ /* 0x010fc80000000000 */
[----:B-----5:R-:W-:-:S07]  /*0880*/  @!P3 FFMA R0, R7, R18, R0 ;  /* 0x000000120700b223 */ /* 0x020fce0000000000 */
.L_x_3:
[----:B------:R-:W-:Y:S05]  /*0890*/  BRA.U !UP1, `(.L_x_0) ;  /* 0x0000000109947547 */ /* 0x000fea000b800000 */
[----:B------:R-:W-:Y:S02]  /*08a0*/  UISETP.NE.AND UP0, UPT, UR9, 0x1, UPT ;  /* 0x000000010900788c */ /* 0x000fe4000bf05270 */
[----:B------:R-:W-:-:S04]  /*08b0*/  ULOP3.LUT UR5, UR5, 0x1, URZ, 0xc0, !UPT ;  /* 0x0000000105057892 */ /* 0x000fc8000f8ec0ff */
[----:B------:R-:W-:-:S03]  /*08c0*/  UISETP.NE.U32.AND UP1, UPT, UR5, 0x1, UPT ;  /* 0x000000010500788c */ /* 0x000fc6000bf25070 */
[----:B------:R-:W-:Y:S08]  /*08d0*/  BRA.U !UP0, `(.L_x_4) ;  /* 0x00000001084c7547 */ /* 0x000ff0000b800000 */
[----:B------:R-:W-:Y:S01]  /*08e0*/  IADD3 R5, PT, PT, R4, R3, RZ ;  /* 0x0000000304057210 */ /* 0x000fe20007ffe0ff */
[----:B------:R-:W1:Y:S03]  /*08f0*/  LDC.64 R6, c[0x0][0x388] ;  /* 0x0000e200ff067b82 */ /* 0x000e660000000a00 */
[C---:B------:R-:W-:Y:S01]  /*0900*/  ISETP.GE.AND P0, PT, R5.reuse, UR6, PT ;  /* 0x0000000605007c0c */ /* 0x040fe2000bf06270 */
[----:B------:R-:W-:-:S03]  /*0910*/  VIADD R15, R5, 0x1 ;  /* 0x00000001050f7836 */ /* 0x000fc60000000000 */
[----:B------:R-:W-:Y:S02]  /*0920*/  ISETP.LT.OR P0, PT, R5, RZ, P0 ;  /* 0x000000ff0500720c */ /* 0x000fe40000701670 */
[----:B------:R-:W-:-:S04]  /*0930*/  ISETP.GE.AND P1, PT, R15, UR6, PT ;  /* 0x000000060f007c0c */ /* 0x000fc8000bf26270 */
[----:B------:R-:W-:-:S07]  /*0940*/  ISETP.LT.OR P1, PT, R15, RZ, P1 ;  /* 0x000000ff0f00720c */ /* 0x000fce0000f21670 */
[----:B------:R-:W2:Y:S01]  /*0950*/  @!P0 LDC.64 R8, c[0x0][0x380] ;  /* 0x0000e000ff088b82 */ /* 0x000ea20000000a00 */
[----:B-1----:R-:W-:-:S07]  /*0960*/  IMAD.WIDE.U32 R10, R3, 0x4, R6 ;  /* 0x00000004030a7825 */ /* 0x002fce00078e0006 */
[----:B------:R-:W1:Y:S01]  /*0970*/  @!P1 LDC.64 R12, c[0x0][0x380] ;  /* 0x0000e000ff0c9b82 */ /* 0x000e620000000a00 */
[----:B--2---:R-:W-:Y:S02]  /*0980*/  @!P0 IMAD.WIDE.U32 R6, R5, 0x4, R8 ;  /* 0x0000000405068825 */ /* 0x004fe400078e0008 */
[----:B0-----:R-:W2:Y:S04]  /*0990*/  @!P0 LDG.E R5, desc[UR10][R10.64] ;  /* 0x0000000a0a058981 */ /* 0x001ea8000c1e1900 */
[----:B------:R-:W2:Y:S01]  /*09a0*/  @!P0 LDG.E R7, desc[UR10][R6.64] ;  /* 0x0000000a06078981 */ /* 0x000ea2000c1e1900 */
[----:B-1----:R-:W-:-:S03]  /*09b0*/  @!P1 IMAD.WIDE.U32 R8, R15, 0x4, R12 ;  /* 0x000000040f089825 */ /* 0x002fc600078e000c */
[----:B------:R-:W3:Y:S04]  /*09c0*/  @!P1 LDG.E R12, desc[UR10][R10.64+0x4] ;  /* 0x0000040a0a0c9981 */ /* 0x000ee8000c1e1900 */
[----:B------:R-:W3:Y:S01]  /*09d0*/  @!P1 LDG.E R9, desc[UR10][R8.64] ;  /* 0x0000000a08099981 */ /* 0x000ee2000c1e1900 */
[----:B------:R-:W-:Y:S01]  /*09e0*/  IADD3 R3, PT, PT, R3, 0x2, RZ ;  /* 0x0000000203037810 */ /* 0x000fe20007ffe0ff */
[----:B--2---:R-:W-:-:S04]  /*09f0*/  @!P0 FFMA R0, R7, R5, R0 ;  /* 0x0000000507008223 */ /* 0x004fc80000000000 */
[----:B---3--:R-:W-:-:S07]  /*0a00*/  @!P1 FFMA R0, R9, R12, R0 ;  /* 0x0000000c09009223 */ /* 0x008fce0000000000 */
.L_x_4:
[----:B------:R-:W-:Y:S05]  /*0a10*/  BRA.U UP1, `(.L_x_0) ;  /* 0x0000000101347547 */ /* 0x000fea000b800000 */
[----:B------:R-:W-:Y:S01]  /*0a20*/  IADD3 R9, PT, PT, R4, R3, RZ ;  /* 0x0000000304097210 */ /* 0x000fe20007ffe0ff */
[----:B------:R-:W-:Y:S03]  /*0a30*/  BSSY.RECONVERGENT B0, `(.L_x_0) ;  /* 0x000000b000007945 */ /* 0x000fe60003800200 */
[----:B------:R-:W-:-:S04]  /*0a40*/  ISETP.GE.AND P0, PT, R9, UR6, PT ;  /* 0x0000000609007c0c */ /* 0x000fc8000bf06270 */
[----:B------:R-:W-:-:S13]  /*0a50*/  ISETP.LT.OR P0, PT, R9, RZ, P0 ;  /* 0x000000ff0900720c */ /* 0x000fda0000701670 */
[----:B------:R-:W-:Y:S05]  /*0a60*/  @P0 BRA `(.L_x_5) ;  /* 0x00000000001c0947 */ /* 0x000fea0003800000 */
[----:B------:R-:W1:Y:S08]  /*0a70*/  LDC.64 R4, c[0x0][0x380] ;  /* 0x0000e000ff047b82 */ /* 0x000e700000000a00 */
[----:B------:R-:W2:Y:S01]  /*0a80*/  LDC.64 R6, c[0x0][0x388] ;  /* 0x0000e200ff067b82 */ /* 0x000ea20000000a00 */
[----:B-1----:R-:W-:-:S06]  /*0a90*/  IMAD.WIDE.U32 R4, R9, 0x4, R4 ;  /* 0x0000000409047825 */ /* 0x002fcc00078e0004 */
[----:B0-----:R-:W3:Y:S01]  /*0aa0*/  LDG.E R5, desc[UR10][R4.64] ;  /* 0x0000000a04057981 */ /* 0x001ee2000c1e1900 */
[----:B--2---:R-:W-:-:S06]  /*0ab0*/  IMAD.WIDE.U32 R6, R3, 0x4, R6 ;  /* 0x0000000403067825 */ /* 0x004fcc00078e0006 */
[----:B------:R-:W3:Y:S02]  /*0ac0*/  LDG.E R6, desc[UR10][R6.64] ;  /* 0x0000000a06067981 */ /* 0x000ee4000c1e1900 */
[----:B---3--:R-:W-:-:S07]  /*0ad0*/  FFMA R0, R5, R6, R0 ;  /* 0x0000000605007223 */ /* 0x008fce0000000000 */
.L_x_5:
[----:B0-----:R-:W-:Y:S05]  /*0ae0*/  BSYNC.RECONVERGENT B0 ;  /* 0x0000000000007941 */ /* 0x001fea0003800200 */
.L_x_0:
[----:B------:R-:W1:Y:S02]  /*0af0*/  LDC.64 R4, c[0x0][0x390] ;  /* 0x0000e400ff047b82 */ /* 0x000e640000000a00 */
[----:B-1----:R-:W-:-:S05]  /*0b00*/  IMAD.WIDE R2, R2, 0x4, R4 ;  /* 0x0000000402027825 */ /* 0x002fca00078e0204 */
[----:B0-----:R-:W-:Y:S01]  /*0b10*/  STG.E desc[UR10][R2.64], R0 ;  /* 0x0000000002007986 */ /* 0x001fe2000c10190a */
[----:B------:R-:W-:Y:S05]  /*0b20*/  EXIT ;  /* 0x000000000000794d */ /* 0x000fea0003800000 */
.L_x_6:
[----:B------:R-:W-:-:S00]  /*0b30*/  BRA `(.L_x_6) ;  /* 0xfffffffc00fc7947 */ /* 0x000fc0000383ffff */
[----:B------:R-:W-:-:S00]  /*0b40*/  NOP ;  /* 0x0000000000007918 */ /* 0x000fc00000000000 */
        /* <DEDUP_REMOVED lines=11> */
.L_x_7:


//--------------------- .nv.shared.reserved.0     --------------------------
	.section	.nv.shared.reserved.0,"aw",@nobits
	.weak		__nv_reservedSMEM_offset_0_alias
	.size		__nv_reservedSMEM_offset_0_alias, 0, 64
	.other		__nv_reservedSMEM_offset_0_alias,@"STO_CUDA_RESERVED_SHARED STV_DEFAULT"
__nv_reservedSMEM_offset_0_alias:
	.zero		0
	.zero		64


//--------------------- .nv.constant0._Z10conv1d_gpuPfS_S_ii --------------------------
	.section	.nv.constant0._Z10conv1d_gpuPfS_S_ii,"a",@progbits
	.sectionflags	@""
	.align	4
.nv.constant0._Z10conv1d_gpuPfS_S_ii:
	.zero		928


//--------------------- SYMBOLS --------------------------

	.type		.nv.reservedSmem.offset0,@object
	.size		.nv.reservedSmem.offset0,0x4
